//
// Generated by NVIDIA NVVM Compiler
//
// Compiler Build ID: CL-36424714
// Cuda compilation tools, release 13.0, V13.0.88
// Based on NVVM 20.0.0
//

.version 9.0
.target sm_100
.address_size 64

	// .globl	_Z7reduce2PfS_
// _ZZ7reduce2PfS_E11input_begin has been demoted

.visible .entry _Z7reduce2PfS_(
	.param .u64 .ptr .align 1 _Z7reduce2PfS__param_0,
	.param .u64 .ptr .align 1 _Z7reduce2PfS__param_1
)
{
	.reg .pred 	%p<26>;
	.reg .b32 	%r<39>;
	.reg .b32 	%f<35>;
	.reg .b64 	%rd<12>;
	// demoted variable
	.shared .align 4 .b8 _ZZ7reduce2PfS_E11input_begin[1024];
	ld.param.u64 	%rd2, [_Z7reduce2PfS__param_0];
	ld.param.u64 	%rd1, [_Z7reduce2PfS__param_1];
	cvta.to.global.u64 	%rd3, %rd2;
	mov.u32 	%r1, %ntid.x;
	mov.u32 	%r2, %ctaid.x;
	mul.lo.s32 	%r14, %r2, %r1;
	shl.b32 	%r15, %r14, 1;
	cvt.u64.u32 	%rd4, %r15;
	mov.u32 	%r3, %tid.x;
	cvt.u64.u32 	%rd5, %r3;
	add.s64 	%rd6, %rd4, %rd5;
	shl.b64 	%rd7, %rd6, 2;
	add.s64 	%rd8, %rd3, %rd7;
	ld.global.f32 	%f1, [%rd8];
	ld.global.f32 	%f2, [%rd8+1024];
	add.f32 	%f3, %f1, %f2;
	shl.b32 	%r16, %r3, 2;
	mov.u32 	%r17, _ZZ7reduce2PfS_E11input_begin;
	add.s32 	%r4, %r17, %r16;
	st.shared.f32 	[%r4], %f3;
	bar.sync 	0;
	setp.lt.u32 	%p1, %r1, 2;
	@%p1 bra 	$L__BB0_38;
	shr.u32 	%r5, %r1, 1;
	setp.ge.u32 	%p2, %r3, %r5;
	@%p2 bra 	$L__BB0_3;
	shl.b32 	%r18, %r5, 2;
	add.s32 	%r19, %r4, %r18;
	ld.shared.f32 	%f4, [%r19];
	ld.shared.f32 	%f5, [%r4];
	add.f32 	%f6, %f4, %f5;
	st.shared.f32 	[%r4], %f6;
$L__BB0_3:
	setp.lt.u32 	%p3, %r1, 66;
	@%p3 bra 	$L__BB0_5;
	bar.sync 	0;
$L__BB0_5:
	setp.lt.u32 	%p4, %r1, 4;
	@%p4 bra 	$L__BB0_38;
	shr.u32 	%r20, %r1, 2;
	setp.ge.u32 	%p5, %r3, %r20;
	@%p5 bra 	$L__BB0_8;
	and.b32  	%r21, %r1, 2044;
	add.s32 	%r22, %r4, %r21;
	ld.shared.f32 	%f7, [%r22];
	ld.shared.f32 	%f8, [%r4];
	add.f32 	%f9, %f7, %f8;
	st.shared.f32 	[%r4], %f9;
$L__BB0_8:
	setp.lt.u32 	%p6, %r1, 132;
	@%p6 bra 	$L__BB0_10;
	bar.sync 	0;
$L__BB0_10:
	setp.lt.u32 	%p7, %r1, 8;
	@%p7 bra 	$L__BB0_38;
	shr.u32 	%r6, %r1, 3;
	setp.ge.u32 	%p8, %r3, %r6;
	@%p8 bra 	$L__BB0_13;
	shl.b32 	%r23, %r6, 2;
	add.s32 	%r24, %r4, %r23;
	ld.shared.f32 	%f10, [%r24];
	ld.shared.f32 	%f11, [%r4];
	add.f32 	%f12, %f10, %f11;
	st.shared.f32 	[%r4], %f12;
$L__BB0_13:
	setp.lt.u32 	%p9, %r1, 264;
	@%p9 bra 	$L__BB0_15;
	bar.sync 	0;
$L__BB0_15:
	setp.lt.u32 	%p10, %r1, 16;
	@%p10 bra 	$L__BB0_38;
	shr.u32 	%r7, %r1, 4;
	setp.ge.u32 	%p11, %r3, %r7;
	@%p11 bra 	$L__BB0_18;
	shl.b32 	%r25, %r7, 2;
	add.s32 	%r26, %r4, %r25;
	ld.shared.f32 	%f13, [%r26];
	ld.shared.f32 	%f14, [%r4];
	add.f32 	%f15, %f13, %f14;
	st.shared.f32 	[%r4], %f15;
$L__BB0_18:
	setp.lt.u32 	%p12, %r1, 528;
	@%p12 bra 	$L__BB0_20;
	bar.sync 	0;
$L__BB0_20:
	setp.lt.u32 	%p13, %r1, 32;
	@%p13 bra 	$L__BB0_38;
	shr.u32 	%r8, %r1, 5;
	setp.ge.u32 	%p14, %r3, %r8;
	@%p14 bra 	$L__BB0_23;
	shl.b32 	%r27, %r8, 2;
	add.s32 	%r28, %r4, %r27;
	ld.shared.f32 	%f16, [%r28];
	ld.shared.f32 	%f17, [%r4];
	add.f32 	%f18, %f16, %f17;
	st.shared.f32 	[%r4], %f18;
$L__BB0_23:
	setp.lt.u32 	%p15, %r1, 64;
	@%p15 bra 	$L__BB0_38;
	shr.u32 	%r9, %r1, 6;
	setp.ge.u32 	%p16, %r3, %r9;
	@%p16 bra 	$L__BB0_26;
	shl.b32 	%r29, %r9, 2;
	add.s32 	%r30, %r4, %r29;
	ld.shared.f32 	%f19, [%r30];
	ld.shared.f32 	%f20, [%r4];
	add.f32 	%f21, %f19, %f20;
	st.shared.f32 	[%r4], %f21;
$L__BB0_26:
	setp.lt.u32 	%p17, %r1, 128;
	@%p17 bra 	$L__BB0_38;
	shr.u32 	%r10, %r1, 7;
	setp.ge.u32 	%p18, %r3, %r10;
	@%p18 bra 	$L__BB0_29;
	shl.b32 	%r31, %r10, 2;
	add.s32 	%r32, %r4, %r31;
	ld.shared.f32 	%f22, [%r32];
	ld.shared.f32 	%f23, [%r4];
	add.f32 	%f24, %f22, %f23;
	st.shared.f32 	[%r4], %f24;
$L__BB0_29:
	setp.lt.u32 	%p19, %r1, 256;
	@%p19 bra 	$L__BB0_38;
	shr.u32 	%r11, %r1, 8;
	setp.ge.u32 	%p20, %r3, %r11;
	@%p20 bra 	$L__BB0_32;
	shl.b32 	%r33, %r11, 2;
	add.s32 	%r34, %r4, %r33;
	ld.shared.f32 	%f25, [%r34];
	ld.shared.f32 	%f26, [%r4];
	add.f32 	%f27, %f25, %f26;
	st.shared.f32 	[%r4], %f27;
$L__BB0_32:
	setp.lt.u32 	%p21, %r1, 512;
	@%p21 bra 	$L__BB0_38;
	shr.u32 	%r12, %r1, 9;
	setp.ge.u32 	%p22, %r3, %r12;
	@%p22 bra 	$L__BB0_35;
	shl.b32 	%r35, %r12, 2;
	add.s32 	%r36, %r4, %r35;
	ld.shared.f32 	%f28, [%r36];
	ld.shared.f32 	%f29, [%r4];
	add.f32 	%f30, %f28, %f29;
	st.shared.f32 	[%r4], %f30;
$L__BB0_35:
	setp.lt.u32 	%p23, %r1, 1024;
	@%p23 bra 	$L__BB0_38;
	shr.u32 	%r13, %r1, 10;
	setp.ge.u32 	%p24, %r3, %r13;
	@%p24 bra 	$L__BB0_38;
	shl.b32 	%r37, %r13, 2;
	add.s32 	%r38, %r4, %r37;
	ld.shared.f32 	%f31, [%r38];
	ld.shared.f32 	%f32, [%r4];
	add.f32 	%f33, %f31, %f32;
	st.shared.f32 	[%r4], %f33;
$L__BB0_38:
	setp.ne.s32 	%p25, %r3, 0;
	@%p25 bra 	$L__BB0_40;
	ld.shared.f32 	%f34, [_ZZ7reduce2PfS_E11input_begin];
	cvta.to.global.u64 	%rd9, %rd1;
	mul.wide.u32 	%rd10, %r2, 4;
	add.s64 	%rd11, %rd9, %rd10;
	st.global.f32 	[%rd11], %f34;
$L__BB0_40:
	ret;

}


// ===== COMPILED SASS (sm_100) =====

	.target	sm_100

	.elftype	@"ET_EXEC"


//--------------------- .note.nv.tkinfo           --------------------------
	.section	.note.nv.tkinfo,"",@"SHT_NOTE"
	.sectionflags	@"SHF_NOTE_NV_TKINFO"
	.tkinfo
        /*0018*/ 	.word	0x00000002
        /*0030*/ 	.string	""
        /*0030*/ 	.string	"ptxas"
        /*0030*/ 	.string	"Cuda compilation tools, release 13.0, V13.0.88"
        /*0030*/ 	.string	"Build cuda_13.0.r13.0/compiler.36424714_0"
        /*0030*/ 	.string	"-arch sm_100 -m 64 "



//--------------------- .note.nv.cuinfo           --------------------------
	.section	.note.nv.cuinfo,"",@"SHT_NOTE"
	.sectionflags	@"SHF_NOTE_NV_CUINFO"
        /*0018*/ 	.short	0x0002
        /*001a*/ 	.short	0x0064
        /*001c*/ 	.short	0x0082
	.zero		2


//--------------------- .nv.info                  --------------------------
	.section	.nv.info,"",@"SHT_CUDA_INFO"
	.align	4


	//----- nvinfo : EIATTR_REGCOUNT
	.align		4
        /*0000*/ 	.byte	0x04, 0x2f
        /*0002*/ 	.short	(.L_1 - .L_0)
	.align		4
.L_0:
        /*0004*/ 	.word	index@(_Z7reduce2PfS_)
        /*0008*/ 	.word	0x0000000b


	//----- nvinfo : EIATTR_FRAME_SIZE
	.align		4
.L_1:
        /*000c*/ 	.byte	0x04, 0x11
        /*000e*/ 	.short	(.L_3 - .L_2)
	.align		4
.L_2:
        /*0010*/ 	.word	index@(_Z7reduce2PfS_)
        /*0014*/ 	.word	0x00000000


	//----- nvinfo : EIATTR_MIN_STACK_SIZE
	.align		4
.L_3:
        /*0018*/ 	.byte	0x04, 0x12
        /*001a*/ 	.short	(.L_5 - .L_4)
	.align		4
.L_4:
        /*001c*/ 	.word	index@(_Z7reduce2PfS_)
        /*0020*/ 	.word	0x00000000
.L_5:


//--------------------- .nv.compat                --------------------------
	.section	.nv.compat,"",@"SHT_CUDA_COMPAT_INFO"
	.align	4
        /*0000*/ 	.byte	0x02, 0x09, 0x00, 0x00, 0x02, 0x02, 0x01, 0x00, 0x02, 0x05, 0x05, 0x00, 0x03, 0x07, 0x01, 0x01
        /*0010*/ 	.byte	0x02, 0x03, 0x00, 0x00, 0x02, 0x06, 0x01, 0x00, 0x04, 0x0b, 0x08, 0x00, 0x09, 0x00, 0x00, 0x00
        /*0020*/ 	.byte	0x00, 0x00, 0x00, 0x00


//--------------------- .nv.info._Z7reduce2PfS_   --------------------------
	.section	.nv.info._Z7reduce2PfS_,"",@"SHT_CUDA_INFO"
	.sectionflags	@""
	.align	4


	//----- nvinfo : EIATTR_CUDA_API_VERSION
	.align		4
        /*0000*/ 	.byte	0x04, 0x37
        /*0002*/ 	.short	(.L_7 - .L_6)
.L_6:
        /*0004*/ 	.word	0x00000082


	//----- nvinfo : EIATTR_KPARAM_INFO
	.align		4
.L_7:
        /*0008*/ 	.byte	0x04, 0x17
        /*000a*/ 	.short	(.L_9 - .L_8)
.L_8:
        /*000c*/ 	.word	0x00000000
        /*0010*/ 	.short	0x0001
        /*0012*/ 	.short	0x0008
        /*0014*/ 	.byte	0x00, 0xf5, 0x21, 0x00


	//----- nvinfo : EIATTR_KPARAM_INFO
	.align		4
.L_9:
        /*0018*/ 	.byte	0x04, 0x17
        /*001a*/ 	.short	(.L_11 - .L_10)
.L_10:
        /*001c*/ 	.word	0x00000000
        /*0020*/ 	.short	0x0000
        /*0022*/ 	.short	0x0000
        /*0024*/ 	.byte	0x00, 0xf5, 0x21, 0x00


	//----- nvinfo : EIATTR_SPARSE_MMA_MASK
	.align		4
.L_11:
        /*0028*/ 	.byte	0x03, 0x50
        /*002a*/ 	.short	0x0000


	//----- nvinfo : EIATTR_MAXREG_COUNT
	.align		4
        /*002c*/ 	.byte	0x03, 0x1b
        /*002e*/ 	.short	0x00ff


	//----- nvinfo : EIATTR_NUM_BARRIERS
	.align		4
        /*0030*/ 	.byte	0x02, 0x4c
        /*0032*/ 	.byte	0x01
	.zero		1


	//----- nvinfo : EIATTR_MERCURY_ISA_VERSION
	.align		4
        /*0034*/ 	.byte	0x03, 0x5f
        /*0036*/ 	.short	0x0101


	//----- nvinfo : EIATTR_VRC_CTA_INIT_COUNT
	.align		4
        /*0038*/ 	.byte	0x02, 0x4a
	.zero		1
	.zero		1


	//----- nvinfo : EIATTR_EXIT_INSTR_OFFSETS
	.align		4
        /*003c*/ 	.byte	0x04, 0x1c
        /*003e*/ 	.short	(.L_13 - .L_12)


	//   ....[0]....
.L_12:
        /*0040*/ 	.word	0x00000780


	//   ....[1]....
        /*0044*/ 	.word	0x000007d0


	//----- nvinfo : EIATTR_CBANK_PARAM_SIZE
	.align		4
.L_13:
        /*0048*/ 	.byte	0x03, 0x19
        /*004a*/ 	.short	0x0010


	//----- nvinfo : EIATTR_PARAM_CBANK
	.align		4
        /*004c*/ 	.byte	0x04, 0x0a
        /*004e*/ 	.short	(.L_15 - .L_14)
	.align		4
.L_14:
        /*0050*/ 	.word	index@(.nv.constant0._Z7reduce2PfS_)
        /*0054*/ 	.short	0x0380
        /*0056*/ 	.short	0x0010


	//----- nvinfo : EIATTR_SW_WAR
	.align		4
.L_15:
        /*0058*/ 	.byte	0x04, 0x36
        /*005a*/ 	.short	(.L_17 - .L_16)
.L_16:
        /*005c*/ 	.word	0x00000008
.L_17:


//--------------------- .nv.callgraph             --------------------------
	.section	.nv.callgraph,"",@"SHT_CUDA_CALLGRAPH"
	.align	4
	.sectionentsize	8
	.align		4
        /*0000*/ 	.word	0x00000000
	.align		4
        /*0004*/ 	.word	0xffffffff
	.align		4
        /*0008*/ 	.word	0x00000000
	.align		4
        /*000c*/ 	.word	0xfffffffe
	.align		4
        /*0010*/ 	.word	0x00000000
	.align		4
        /*0014*/ 	.word	0xfffffffd
	.align		4
        /*0018*/ 	.word	0x00000000
	.align		4
        /*001c*/ 	.word	0xfffffffc


//--------------------- .text._Z7reduce2PfS_      --------------------------
	.section	.text._Z7reduce2PfS_,"ax",@progbits
	.align	128
        .global         _Z7reduce2PfS_
        .type           _Z7reduce2PfS_,@function
        .size           _Z7reduce2PfS_,(.L_x_2 - _Z7reduce2PfS_)
        .other          _Z7reduce2PfS_,@"STO_CUDA_ENTRY STV_DEFAULT"
_Z7reduce2PfS_:
.text._Z7reduce2PfS_:
[----:B------:R-:W-:Y:S01]  /*0000*/  LDC R1, c[0x0][0x37c] ;  /* 0x0000df00ff017b82 */ /* 0x000fe20000000800 */
[----:B------:R-:W0:Y:S07]  /*0010*/  S2R R0, SR_CTAID.X ;  /* 0x0000000000007919 */ /* 0x000e2e0000002500 */
[----:B------:R-:W0:Y:S01]  /*0020*/  LDC R3, c[0x0][0x360] ;  /* 0x0000d800ff037b82 */ /* 0x000e220000000800 */
[----:B------:R-:W1:Y:S01]  /*0030*/  LDCU.64 UR4, c[0x0][0x380] ;  /* 0x00007000ff0477ac */ /* 0x000e620008000a00 */
[----:B------:R-:W2:Y:S01]  /*0040*/  S2R R2, SR_TID.X ;  /* 0x0000000000027919 */ /* 0x000ea20000002100 */
[----:B------:R-:W3:Y:S01]  /*0050*/  LDCU.64 UR6, c[0x0][0x358] ;  /* 0x00006b00ff0677ac */ /* 0x000ee20008000a00 */
[----:B0-----:R-:W-:-:S05]  /*0060*/  IMAD R5, R3, R0, RZ ;  /* 0x0000000003057224 */ /* 0x001fca00078e02ff */
[----:B--2---:R-:W-:-:S05]  /*0070*/  LEA R5, P0, R5, R2, 0x1 ;  /* 0x0000000205057211 */ /* 0x004fca00078008ff */
[----:B------:R-:W-:Y:S01]  /*0080*/  IMAD.X R4, RZ, RZ, RZ, P0 ;  /* 0x000000ffff047224 */ /* 0x000fe200000e06ff */
[----:B-1----:R-:W-:-:S04]  /*0090*/  LEA R6, P0, R5, UR4, 0x2 ;  /* 0x0000000405067c11 */ /* 0x002fc8000f8010ff */
[----:B------:R-:W-:-:S05]  /*00a0*/  LEA.HI.X R7, R5, UR5, R4, 0x2, P0 ;  /* 0x0000000505077c11 */ /* 0x000fca00080f1404 */
[----:B---3--:R-:W2:Y:S04]  /*00b0*/  LDG.E R5, desc[UR6][R6.64] ;  /* 0x0000000606057981 */ /* 0x008ea8000c1e1900 */
[----:B------:R-:W2:Y:S01]  /*00c0*/  LDG.E R8, desc[UR6][R6.64+0x400] ;  /* 0x0004000606087981 */ /* 0x000ea2000c1e1900 */
[----:B------:R-:W0:Y:S01]  /*00d0*/  S2UR UR5, SR_CgaCtaId ;  /* 0x00000000000579c3 */ /* 0x000e220000008800 */
[----:B------:R-:W-:Y:S01]  /*00e0*/  UMOV UR4, 0x400 ;  /* 0x0000040000047882 */ /* 0x000fe20000000000 */
[----:B------:R-:W-:Y:S01]  /*00f0*/  ISETP.GE.U32.AND P0, PT, R3, 0x2, PT ;  /* 0x000000020300780c */ /* 0x000fe20003f06070 */
[----:B0-----:R-:W-:-:S06]  /*0100*/  ULEA UR4, UR5, UR4, 0x18 ;  /* 0x0000000405047291 */ /* 0x001fcc000f8ec0ff */
[----:B------:R-:W-:Y:S01]  /*0110*/  LEA R4, R2, UR4, 0x2 ;  /* 0x0000000402047c11 */ /* 0x000fe2000f8e10ff */
[----:B--2---:R-:W-:-:S05]  /*0120*/  FADD R5, R5, R8 ;  /* 0x0000000805057221 */ /* 0x004fca0000000000 */
[----:B------:R0:W-:Y:S01]  /*0130*/  STS [R4], R5 ;  /* 0x0000000504007388 */ /* 0x0001e20000000800 */
[----:B------:R-:W-:Y:S06]  /*0140*/  BAR.SYNC.DEFER_BLOCKING 0x0 ;  /* 0x0000000000007b1d */ /* 0x000fec0000010000 */
[----:B------:R-:W-:Y:S05]  /*0150*/  @!P0 BRA `(.L_x_0) ;  /* 0x0000000400848947 */ /* 0x000fea0003800000 */
[----:B0-----:R-:W-:Y:S02]  /*0160*/  SHF.R.U32.HI R5, RZ, 0x1, R3 ;  /* 0x00000001ff057819 */ /* 0x001fe40000011603 */
[----:B------:R-:W-:Y:S02]  /*0170*/  ISETP.GE.U32.AND P1, PT, R3, 0x42, PT ;  /* 0x000000420300780c */ /* 0x000fe40003f26070 */
[----:B------:R-:W-:-:S13]  /*0180*/  ISETP.GE.U32.AND P0, PT, R2, R5, PT ;  /* 0x000000050200720c */ /* 0x000fda0003f06070 */
[----:B------:R-:W-:Y:S01]  /*0190*/  @!P0 IMAD R5, R5, 0x4, R4 ;  /* 0x0000000405058824 */ /* 0x000fe200078e0204 */
[----:B------:R-:W-:Y:S05]  /*01a0*/  @!P0 LDS R6, [R4] ;  /* 0x0000000004068984 */ /* 0x000fea0000000800 */
[----:B------:R-:W0:Y:S02]  /*01b0*/  @!P0 LDS R5, [R5] ;  /* 0x0000000005058984 */ /* 0x000e240000000800 */
[----:B0-----:R-:W-:-:S05]  /*01c0*/  @!P0 FADD R7, R5, R6 ;  /* 0x0000000605078221 */ /* 0x001fca0000000000 */
[----:B------:R1:W-:Y:S01]  /*01d0*/  @!P0 STS [R4], R7 ;  /* 0x0000000704008388 */ /* 0x0003e20000000800 */
[----:B------:R-:W-:Y:S01]  /*01e0*/  @P1 BAR.SYNC.DEFER_BLOCKING 0x0 ;  /* 0x0000000000001b1d */ /* 0x000fe20000010000 */
[----:B------:R-:W-:-:S13]  /*01f0*/  ISETP.GE.U32.AND P0, PT, R3, 0x4, PT ;  /* 0x000000040300780c */ /* 0x000fda0003f06070 */
[----:B-1----:R-:W-:Y:S05]  /*0200*/  @!P0 BRA `(.L_x_0) ;  /* 0x0000000400588947 */ /* 0x002fea0003800000 */
[----:B------:R-:W-:Y:S02]  /*0210*/  SHF.R.U32.HI R5, RZ, 0x2, R3 ;  /* 0x00000002ff057819 */ /* 0x000fe40000011603 */
[----:B------:R-:W-:Y:S02]  /*0220*/  ISETP.GE.U32.AND P1, PT, R3, 0x84, PT ;  /* 0x000000840300780c */ /* 0x000fe40003f26070 */
[----:B------:R-:W-:-:S13]  /*0230*/  ISETP.GE.U32.AND P0, PT, R2, R5, PT ;  /* 0x000000050200720c */ /* 0x000fda0003f06070 */
[----:B------:R-:W-:Y:S01]  /*0240*/  @!P0 LOP3.LUT R5, R3, 0x7fc, RZ, 0xc0, !PT ;  /* 0x000007fc03058812 */ /* 0x000fe200078ec0ff */
[----:B------:R-:W-:Y:S04]  /*0250*/  @!P0 LDS R6, [R4] ;  /* 0x0000000004068984 */ /* 0x000fe80000000800 */
[----:B------:R-:W-:-:S06]  /*0260*/  @!P0 IMAD.IADD R5, R4, 0x1, R5 ;  /* 0x0000000104058824 */ /* 0x000fcc00078e0205 */
        /* <DEDUP_REMOVED lines=28> */
[----:B------:R-:W-:-:S04]  /*0430*/  SHF.R.U32.HI R5, RZ, 0x5, R3 ;  /* 0x00000005ff057819 */ /* 0x000fc80000011603 */
[----:B------:R-:W-:-:S13]  /*0440*/  ISETP.GE.U32.AND P0, PT, R2, R5, PT ;  /* 0x000000050200720c */ /* 0x000fda0003f06070 */
[----:B------:R-:W-:Y:S01]  /*0450*/  @!P0 IMAD R5, R5, 0x4, R4 ;  /* 0x0000000405058824 */ /* 0x000fe200078e0204 */
[----:B------:R-:W-:Y:S05]  /*0460*/  @!P0 LDS R6, [R4] ;  /* 0x0000000004068984 */ /* 0x000fea0000000800 */
[----:B------:R-:W0:Y:S02]  /*0470*/  @!P0 LDS R5, [R5] ;  /* 0x0000000005058984 */ /* 0x000e240000000800 */
[----:B0-----:R-:W-:-:S05]  /*0480*/  @!P0 FADD R7, R5, R6 ;  /* 0x0000000605078221 */ /* 0x001fca0000000000 */
[----:B------:R1:W-:Y:S01]  /*0490*/  @!P0 STS [R4], R7 ;  /* 0x0000000704008388 */ /* 0x0003e20000000800 */
        /* <DEDUP_REMOVED lines=44> */
[----:B------:R1:W-:Y:S02]  /*0760*/  @!P0 STS [R4], R5 ;  /* 0x0000000504008388 */ /* 0x0003e40000000800 */
.L_x_0:
[----:B------:R-:W-:-:S13]  /*0770*/  ISETP.NE.AND P0, PT, R2, RZ, PT ;  /* 0x000000ff0200720c */ /* 0x000fda0003f05270 */
[----:B------:R-:W-:Y:S05]  /*0780*/  @P0 EXIT ;  /* 0x000000000000094d */ /* 0x000fea0003800000 */
[----:B01----:R-:W0:Y:S01]  /*0790*/  LDS R5, [UR4] ;  /* 0x00000004ff057984 */ /* 0x003e220008000800 */
[----:B------:R-:W1:Y:S02]  /*07a0*/  LDC.64 R2, c[0x0][0x388] ;  /* 0x0000e200ff027b82 */ /* 0x000e640000000a00 */
[----:B-1----:R-:W-:-:S05]  /*07b0*/  IMAD.WIDE.U32 R2, R0, 0x4, R2 ;  /* 0x0000000400027825 */ /* 0x002fca00078e0002 */
[----:B0-----:R-:W-:Y:S01]  /*07c0*/  STG.E desc[UR6][R2.64], R5 ;  /* 0x0000000502007986 */ /* 0x001fe2000c101906 */
[----:B------:R-:W-:Y:S05]  /*07d0*/  EXIT ;  /* 0x000000000000794d */ /* 0x000fea0003800000 */
.L_x_1:
[----:B------:R-:W-:-:S00]  /*07e0*/  BRA `(.L_x_1) ;  /* 0xfffffffc00fc7947 */ /* 0x000fc0000383ffff */
[----:B------:R-:W-:-:S00]  /*07f0*/  NOP ;  /* 0x0000000000007918 */ /* 0x000fc00000000000 */
        /* <DEDUP_REMOVED lines=8> */
.L_x_2:


//--------------------- .nv.shared._Z7reduce2PfS_ --------------------------
	.section	.nv.shared._Z7reduce2PfS_,"aw",@nobits
	.sectionflags	@""
	.align	4
.nv.shared._Z7reduce2PfS_:
	.zero		2048


//--------------------- .nv.shared.reserved.0     --------------------------
	.section	.nv.shared.reserved.0,"aw",@nobits
	.weak		__nv_reservedSMEM_offset_0_alias
	.size		__nv_reservedSMEM_offset_0_alias, 0, 64
	.other		__nv_reservedSMEM_offset_0_alias,@"STO_CUDA_RESERVED_SHARED STV_DEFAULT"
__nv_reservedSMEM_offset_0_alias:
	.zero		0
	.zero		64


//--------------------- .nv.constant0._Z7reduce2PfS_ --------------------------
	.section	.nv.constant0._Z7reduce2PfS_,"a",@progbits
	.sectionflags	@""
	.align	4
.nv.constant0._Z7reduce2PfS_:
	.zero		912


//--------------------- SYMBOLS --------------------------

	.type		.nv.reservedSmem.offset0,@object
	.size		.nv.reservedSmem.offset0,0x4
	.type		.nv.reservedSmem.cap,@object
	.size		.nv.reservedSmem.cap,0x4
